//
// Generated by NVIDIA NVVM Compiler
//
// Compiler Build ID: CL-36424714
// Cuda compilation tools, release 13.0, V13.0.88
// Based on NVVM 20.0.0
//

.version 9.0
.target sm_100
.address_size 64

	// .globl	_Z23matrix_transpose_kernelPKfPfii

.visible .entry _Z23matrix_transpose_kernelPKfPfii(
	.param .u64 .ptr .align 1 _Z23matrix_transpose_kernelPKfPfii_param_0,
	.param .u64 .ptr .align 1 _Z23matrix_transpose_kernelPKfPfii_param_1,
	.param .u32 _Z23matrix_transpose_kernelPKfPfii_param_2,
	.param .u32 _Z23matrix_transpose_kernelPKfPfii_param_3
)
{


	ret;

}


// ===== COMPILED SASS (sm_100) =====

	.target	sm_100

	.elftype	@"ET_EXEC"


//--------------------- .note.nv.tkinfo           --------------------------
	.section	.note.nv.tkinfo,"",@"SHT_NOTE"
	.sectionflags	@"SHF_NOTE_NV_TKINFO"
	.tkinfo
        /*0018*/ 	.word	0x00000002
        /*0030*/ 	.string	""
        /*0030*/ 	.string	"ptxas"
        /*0030*/ 	.string	"Cuda compilation tools, release 13.0, V13.0.88"
        /*0030*/ 	.string	"Build cuda_13.0.r13.0/compiler.36424714_0"
        /*0030*/ 	.string	"-arch sm_100 -m 64 "



//--------------------- .note.nv.cuinfo           --------------------------
	.section	.note.nv.cuinfo,"",@"SHT_NOTE"
	.sectionflags	@"SHF_NOTE_NV_CUINFO"
        /*0018*/ 	.short	0x0002
        /*001a*/ 	.short	0x0064
        /*001c*/ 	.short	0x0082
	.zero		2


//--------------------- .nv.info                  --------------------------
	.section	.nv.info,"",@"SHT_CUDA_INFO"
	.align	4


	//----- nvinfo : EIATTR_REGCOUNT
	.align		4
        /*0000*/ 	.byte	0x04, 0x2f
        /*0002*/ 	.short	(.L_1 - .L_0)
	.align		4
.L_0:
        /*0004*/ 	.word	index@(_Z23matrix_transpose_kernelPKfPfii)
        /*0008*/ 	.word	0x00000004


	//----- nvinfo : EIATTR_FRAME_SIZE
	.align		4
.L_1:
        /*000c*/ 	.byte	0x04, 0x11
        /*000e*/ 	.short	(.L_3 - .L_2)
	.align		4
.L_2:
        /*0010*/ 	.word	index@(_Z23matrix_transpose_kernelPKfPfii)
        /*0014*/ 	.word	0x00000000


	//----- nvinfo : EIATTR_MIN_STACK_SIZE
	.align		4
.L_3:
        /*0018*/ 	.byte	0x04, 0x12
        /*001a*/ 	.short	(.L_5 - .L_4)
	.align		4
.L_4:
        /*001c*/ 	.word	index@(_Z23matrix_transpose_kernelPKfPfii)
        /*0020*/ 	.word	0x00000000
.L_5:


//--------------------- .nv.compat                --------------------------
	.section	.nv.compat,"",@"SHT_CUDA_COMPAT_INFO"
	.align	4
        /*0000*/ 	.byte	0x02, 0x09, 0x00, 0x00, 0x02, 0x02, 0x01, 0x00, 0x02, 0x05, 0x05, 0x00, 0x03, 0x07, 0x01, 0x01
        /*0010*/ 	.byte	0x02, 0x03, 0x00, 0x00, 0x02, 0x06, 0x01, 0x00, 0x04, 0x0b, 0x08, 0x00, 0x09, 0x00, 0x00, 0x00
        /*0020*/ 	.byte	0x00, 0x00, 0x00, 0x00


//--------------------- .nv.info._Z23matrix_transpose_kernelPKfPfii --------------------------
	.section	.nv.info._Z23matrix_transpose_kernelPKfPfii,"",@"SHT_CUDA_INFO"
	.sectionflags	@""
	.align	4


	//----- nvinfo : EIATTR_CUDA_API_VERSION
	.align		4
        /*0000*/ 	.byte	0x04, 0x37
        /*0002*/ 	.short	(.L_7 - .L_6)
.L_6:
        /*0004*/ 	.word	0x00000082


	//----- nvinfo : EIATTR_KPARAM_INFO
	.align		4
.L_7:
        /*0008*/ 	.byte	0x04, 0x17
        /*000a*/ 	.short	(.L_9 - .L_8)
.L_8:
        /*000c*/ 	.word	0x00000000
        /*0010*/ 	.short	0x0003
        /*0012*/ 	.short	0x0014
        /*0014*/ 	.byte	0x00, 0xf0, 0x11, 0x00


	//----- nvinfo : EIATTR_KPARAM_INFO
	.align		4
.L_9:
        /*0018*/ 	.byte	0x04, 0x17
        /*001a*/ 	.short	(.L_11 - .L_10)
.L_10:
        /*001c*/ 	.word	0x00000000
        /*0020*/ 	.short	0x0002
        /*0022*/ 	.short	0x0010
        /*0024*/ 	.byte	0x00, 0xf0, 0x11, 0x00


	//----- nvinfo : EIATTR_KPARAM_INFO
	.align		4
.L_11:
        /*0028*/ 	.byte	0x04, 0x17
        /*002a*/ 	.short	(.L_13 - .L_12)
.L_12:
        /*002c*/ 	.word	0x00000000
        /*0030*/ 	.short	0x0001
        /*0032*/ 	.short	0x0008
        /*0034*/ 	.byte	0x00, 0xf5, 0x21, 0x00


	//----- nvinfo : EIATTR_KPARAM_INFO
	.align		4
.L_13:
        /*0038*/ 	.byte	0x04, 0x17
        /*003a*/ 	.short	(.L_15 - .L_14)
.L_14:
        /*003c*/ 	.word	0x00000000
        /*0040*/ 	.short	0x0000
        /*0042*/ 	.short	0x0000
        /*0044*/ 	.byte	0x00, 0xf5, 0x21, 0x00


	//----- nvinfo : EIATTR_SPARSE_MMA_MASK
	.align		4
.L_15:
        /*0048*/ 	.byte	0x03, 0x50
        /*004a*/ 	.short	0x0000


	//----- nvinfo : EIATTR_MAXREG_COUNT
	.align		4
        /*004c*/ 	.byte	0x03, 0x1b
        /*004e*/ 	.short	0x00ff


	//----- nvinfo : EIATTR_MERCURY_ISA_VERSION
	.align		4
        /*0050*/ 	.byte	0x03, 0x5f
        /*0052*/ 	.short	0x0101


	//----- nvinfo : EIATTR_VRC_CTA_INIT_COUNT
	.align		4
        /*0054*/ 	.byte	0x02, 0x4a
	.zero		1
	.zero		1


	//----- nvinfo : EIATTR_EXIT_INSTR_OFFSETS
	.align		4
        /*0058*/ 	.byte	0x04, 0x1c
        /*005a*/ 	.short	(.L_17 - .L_16)


	//   ....[0]....
.L_16:
        /*005c*/ 	.word	0x00000010


	//----- nvinfo : EIATTR_CBANK_PARAM_SIZE
	.align		4
.L_17:
        /*0060*/ 	.byte	0x03, 0x19
        /*0062*/ 	.short	0x0018


	//----- nvinfo : EIATTR_PARAM_CBANK
	.align		4
        /*0064*/ 	.byte	0x04, 0x0a
        /*0066*/ 	.short	(.L_19 - .L_18)
	.align		4
.L_18:
        /*0068*/ 	.word	index@(.nv.constant0._Z23matrix_transpose_kernelPKfPfii)
        /*006c*/ 	.short	0x0380
        /*006e*/ 	.short	0x0018


	//----- nvinfo : EIATTR_SW_WAR
	.align		4
.L_19:
        /*0070*/ 	.byte	0x04, 0x36
        /*0072*/ 	.short	(.L_21 - .L_20)
.L_20:
        /*0074*/ 	.word	0x00000008
.L_21:


//--------------------- .nv.callgraph             --------------------------
	.section	.nv.callgraph,"",@"SHT_CUDA_CALLGRAPH"
	.align	4
	.sectionentsize	8
	.align		4
        /*0000*/ 	.word	0x00000000
	.align		4
        /*0004*/ 	.word	0xffffffff
	.align		4
        /*0008*/ 	.word	0x00000000
	.align		4
        /*000c*/ 	.word	0xfffffffe
	.align		4
        /*0010*/ 	.word	0x00000000
	.align		4
        /*0014*/ 	.word	0xfffffffd
	.align		4
        /*0018*/ 	.word	0x00000000
	.align		4
        /*001c*/ 	.word	0xfffffffc


//--------------------- .text._Z23matrix_transpose_kernelPKfPfii --------------------------
	.section	.text._Z23matrix_transpose_kernelPKfPfii,"ax",@progbits
	.align	128
        .global         _Z23matrix_transpose_kernelPKfPfii
        .type           _Z23matrix_transpose_kernelPKfPfii,@function
        .size           _Z23matrix_transpose_kernelPKfPfii,(.L_x_1 - _Z23matrix_transpose_kernelPKfPfii)
        .other          _Z23matrix_transpose_kernelPKfPfii,@"STO_CUDA_ENTRY STV_DEFAULT"
_Z23matrix_transpose_kernelPKfPfii:
.text._Z23matrix_transpose_kernelPKfPfii:
[----:B------:R-:W-:Y:S01]  /*0000*/  LDC R1, c[0x0][0x37c] ;  /* 0x0000df00ff017b82 */ /* 0x000fe20000000800 */
[----:B------:R-:W-:Y:S05]  /*0010*/  EXIT ;  /* 0x000000000000794d */ /* 0x000fea0003800000 */
.L_x_0:
[----:B------:R-:W-:-:S00]  /*0020*/  BRA `(.L_x_0) ;  /* 0xfffffffc00fc7947 */ /* 0x000fc0000383ffff */
[----:B------:R-:W-:-:S00]  /*0030*/  NOP ;  /* 0x0000000000007918 */ /* 0x000fc00000000000 */
        /* <DEDUP_REMOVED lines=12> */
.L_x_1:


//--------------------- .nv.shared.reserved.0     --------------------------
	.section	.nv.shared.reserved.0,"aw",@nobits
	.weak		__nv_reservedSMEM_offset_0_alias
	.size		__nv_reservedSMEM_offset_0_alias, 0, 64
	.other		__nv_reservedSMEM_offset_0_alias,@"STO_CUDA_RESERVED_SHARED STV_DEFAULT"
__nv_reservedSMEM_offset_0_alias:
	.zero		0
	.zero		64


//--------------------- .nv.constant0._Z23matrix_transpose_kernelPKfPfii --------------------------
	.section	.nv.constant0._Z23matrix_transpose_kernelPKfPfii,"a",@progbits
	.sectionflags	@""
	.align	4
.nv.constant0._Z23matrix_transpose_kernelPKfPfii:
	.zero		920


//--------------------- SYMBOLS --------------------------

	.type		.nv.reservedSmem.offset0,@object
	.size		.nv.reservedSmem.offset0,0x4
